//
// Generated by NVIDIA NVVM Compiler
//
// Compiler Build ID: CL-36424714
// Cuda compilation tools, release 13.0, V13.0.88
// Based on NVVM 20.0.0
//

.version 9.0
.target sm_100
.address_size 64

	// .globl	extractZSlice

.visible .entry extractZSlice(
	.param .u64 .ptr .align 1 extractZSlice_param_0,
	.param .u64 .ptr .align 1 extractZSlice_param_1,
	.param .u32 extractZSlice_param_2,
	.param .u32 extractZSlice_param_3,
	.param .u32 extractZSlice_param_4,
	.param .u32 extractZSlice_param_5,
	.param .u32 extractZSlice_param_6
)
{
	.reg .pred 	%p<2>;
	.reg .b32 	%r<11>;
	.reg .b32 	%f<2>;
	.reg .b64 	%rd<9>;

	ld.param.u64 	%rd1, [extractZSlice_param_0];
	ld.param.u64 	%rd2, [extractZSlice_param_1];
	ld.param.u32 	%r2, [extractZSlice_param_3];
	ld.param.u32 	%r3, [extractZSlice_param_4];
	ld.param.u32 	%r4, [extractZSlice_param_5];
	ld.param.u32 	%r5, [extractZSlice_param_6];
	mov.u32 	%r6, %ctaid.x;
	mov.u32 	%r7, %ntid.x;
	mov.u32 	%r8, %tid.x;
	mad.lo.s32 	%r1, %r6, %r7, %r8;
	setp.ge.s32 	%p1, %r1, %r3;
	@%p1 bra 	$L__BB0_2;
	cvta.to.global.u64 	%rd3, %rd2;
	cvta.to.global.u64 	%rd4, %rd1;
	mad.lo.s32 	%r9, %r4, %r2, %r5;
	mad.lo.s32 	%r10, %r9, %r3, %r1;
	mul.wide.s32 	%rd5, %r10, 4;
	add.s64 	%rd6, %rd3, %rd5;
	ld.global.nc.f32 	%f1, [%rd6];
	mul.wide.s32 	%rd7, %r1, 4;
	add.s64 	%rd8, %rd4, %rd7;
	st.global.f32 	[%rd8], %f1;
$L__BB0_2:
	ret;

}


// ===== COMPILED SASS (sm_100) =====

	.target	sm_100

	.elftype	@"ET_EXEC"


//--------------------- .note.nv.tkinfo           --------------------------
	.section	.note.nv.tkinfo,"",@"SHT_NOTE"
	.sectionflags	@"SHF_NOTE_NV_TKINFO"
	.tkinfo
        /*0018*/ 	.word	0x00000002
        /*0030*/ 	.string	""
        /*0030*/ 	.string	"ptxas"
        /*0030*/ 	.string	"Cuda compilation tools, release 13.0, V13.0.88"
        /*0030*/ 	.string	"Build cuda_13.0.r13.0/compiler.36424714_0"
        /*0030*/ 	.string	"-arch sm_100 -m 64 "



//--------------------- .note.nv.cuinfo           --------------------------
	.section	.note.nv.cuinfo,"",@"SHT_NOTE"
	.sectionflags	@"SHF_NOTE_NV_CUINFO"
        /*0018*/ 	.short	0x0002
        /*001a*/ 	.short	0x0064
        /*001c*/ 	.short	0x0082
	.zero		2


//--------------------- .nv.info                  --------------------------
	.section	.nv.info,"",@"SHT_CUDA_INFO"
	.align	4


	//----- nvinfo : EIATTR_REGCOUNT
	.align		4
        /*0000*/ 	.byte	0x04, 0x2f
        /*0002*/ 	.short	(.L_1 - .L_0)
	.align		4
.L_0:
        /*0004*/ 	.word	index@(extractZSlice)
        /*0008*/ 	.word	0x0000000a


	//----- nvinfo : EIATTR_FRAME_SIZE
	.align		4
.L_1:
        /*000c*/ 	.byte	0x04, 0x11
        /*000e*/ 	.short	(.L_3 - .L_2)
	.align		4
.L_2:
        /*0010*/ 	.word	index@(extractZSlice)
        /*0014*/ 	.word	0x00000000


	//----- nvinfo : EIATTR_MIN_STACK_SIZE
	.align		4
.L_3:
        /*0018*/ 	.byte	0x04, 0x12
        /*001a*/ 	.short	(.L_5 - .L_4)
	.align		4
.L_4:
        /*001c*/ 	.word	index@(extractZSlice)
        /*0020*/ 	.word	0x00000000
.L_5:


//--------------------- .nv.compat                --------------------------
	.section	.nv.compat,"",@"SHT_CUDA_COMPAT_INFO"
	.align	4
        /*0000*/ 	.byte	0x02, 0x09, 0x00, 0x00, 0x02, 0x02, 0x01, 0x00, 0x02, 0x05, 0x05, 0x00, 0x03, 0x07, 0x01, 0x01
        /*0010*/ 	.byte	0x02, 0x03, 0x00, 0x00, 0x02, 0x06, 0x01, 0x00, 0x04, 0x0b, 0x08, 0x00, 0x09, 0x00, 0x00, 0x00
        /*0020*/ 	.byte	0x00, 0x00, 0x00, 0x00


//--------------------- .nv.info.extractZSlice    --------------------------
	.section	.nv.info.extractZSlice,"",@"SHT_CUDA_INFO"
	.sectionflags	@""
	.align	4


	//----- nvinfo : EIATTR_CUDA_API_VERSION
	.align		4
        /*0000*/ 	.byte	0x04, 0x37
        /*0002*/ 	.short	(.L_7 - .L_6)
.L_6:
        /*0004*/ 	.word	0x00000082


	//----- nvinfo : EIATTR_KPARAM_INFO
	.align		4
.L_7:
        /*0008*/ 	.byte	0x04, 0x17
        /*000a*/ 	.short	(.L_9 - .L_8)
.L_8:
        /*000c*/ 	.word	0x00000000
        /*0010*/ 	.short	0x0006
        /*0012*/ 	.short	0x0020
        /*0014*/ 	.byte	0x00, 0xf0, 0x11, 0x00


	//----- nvinfo : EIATTR_KPARAM_INFO
	.align		4
.L_9:
        /*0018*/ 	.byte	0x04, 0x17
        /*001a*/ 	.short	(.L_11 - .L_10)
.L_10:
        /*001c*/ 	.word	0x00000000
        /*0020*/ 	.short	0x0005
        /*0022*/ 	.short	0x001c
        /*0024*/ 	.byte	0x00, 0xf0, 0x11, 0x00


	//----- nvinfo : EIATTR_KPARAM_INFO
	.align		4
.L_11:
        /*0028*/ 	.byte	0x04, 0x17
        /*002a*/ 	.short	(.L_13 - .L_12)
.L_12:
        /*002c*/ 	.word	0x00000000
        /*0030*/ 	.short	0x0004
        /*0032*/ 	.short	0x0018
        /*0034*/ 	.byte	0x00, 0xf0, 0x11, 0x00


	//----- nvinfo : EIATTR_KPARAM_INFO
	.align		4
.L_13:
        /*0038*/ 	.byte	0x04, 0x17
        /*003a*/ 	.short	(.L_15 - .L_14)
.L_14:
        /*003c*/ 	.word	0x00000000
        /*0040*/ 	.short	0x0003
        /*0042*/ 	.short	0x0014
        /*0044*/ 	.byte	0x00, 0xf0, 0x11, 0x00


	//----- nvinfo : EIATTR_KPARAM_INFO
	.align		4
.L_15:
        /*0048*/ 	.byte	0x04, 0x17
        /*004a*/ 	.short	(.L_17 - .L_16)
.L_16:
        /*004c*/ 	.word	0x00000000
        /*0050*/ 	.short	0x0002
        /*0052*/ 	.short	0x0010
        /*0054*/ 	.byte	0x00, 0xf0, 0x11, 0x00


	//----- nvinfo : EIATTR_KPARAM_INFO
	.align		4
.L_17:
        /*0058*/ 	.byte	0x04, 0x17
        /*005a*/ 	.short	(.L_19 - .L_18)
.L_18:
        /*005c*/ 	.word	0x00000000
        /*0060*/ 	.short	0x0001
        /*0062*/ 	.short	0x0008
        /*0064*/ 	.byte	0x00, 0xf5, 0x21, 0x00


	//----- nvinfo : EIATTR_KPARAM_INFO
	.align		4
.L_19:
        /*0068*/ 	.byte	0x04, 0x17
        /*006a*/ 	.short	(.L_21 - .L_20)
.L_20:
        /*006c*/ 	.word	0x00000000
        /*0070*/ 	.short	0x0000
        /*0072*/ 	.short	0x0000
        /*0074*/ 	.byte	0x00, 0xf5, 0x21, 0x00


	//----- nvinfo : EIATTR_SPARSE_MMA_MASK
	.align		4
.L_21:
        /*0078*/ 	.byte	0x03, 0x50
        /*007a*/ 	.short	0x0000


	//----- nvinfo : EIATTR_MAXREG_COUNT
	.align		4
        /*007c*/ 	.byte	0x03, 0x1b
        /*007e*/ 	.short	0x00ff


	//----- nvinfo : EIATTR_MERCURY_ISA_VERSION
	.align		4
        /*0080*/ 	.byte	0x03, 0x5f
        /*0082*/ 	.short	0x0101


	//----- nvinfo : EIATTR_VRC_CTA_INIT_COUNT
	.align		4
        /*0084*/ 	.byte	0x02, 0x4a
	.zero		1
	.zero		1


	//----- nvinfo : EIATTR_EXIT_INSTR_OFFSETS
	.align		4
        /*0088*/ 	.byte	0x04, 0x1c
        /*008a*/ 	.short	(.L_23 - .L_22)


	//   ....[0]....
.L_22:
        /*008c*/ 	.word	0x00000070


	//   ....[1]....
        /*0090*/ 	.word	0x00000140


	//----- nvinfo : EIATTR_CBANK_PARAM_SIZE
	.align		4
.L_23:
        /*0094*/ 	.byte	0x03, 0x19
        /*0096*/ 	.short	0x0024


	//----- nvinfo : EIATTR_PARAM_CBANK
	.align		4
        /*0098*/ 	.byte	0x04, 0x0a
        /*009a*/ 	.short	(.L_25 - .L_24)
	.align		4
.L_24:
        /*009c*/ 	.word	index@(.nv.constant0.extractZSlice)
        /*00a0*/ 	.short	0x0380
        /*00a2*/ 	.short	0x0024


	//----- nvinfo : EIATTR_SW_WAR
	.align		4
.L_25:
        /*00a4*/ 	.byte	0x04, 0x36
        /*00a6*/ 	.short	(.L_27 - .L_26)
.L_26:
        /*00a8*/ 	.word	0x00000008
.L_27:


//--------------------- .nv.callgraph             --------------------------
	.section	.nv.callgraph,"",@"SHT_CUDA_CALLGRAPH"
	.align	4
	.sectionentsize	8
	.align		4
        /*0000*/ 	.word	0x00000000
	.align		4
        /*0004*/ 	.word	0xffffffff
	.align		4
        /*0008*/ 	.word	0x00000000
	.align		4
        /*000c*/ 	.word	0xfffffffe
	.align		4
        /*0010*/ 	.word	0x00000000
	.align		4
        /*0014*/ 	.word	0xfffffffd
	.align		4
        /*0018*/ 	.word	0x00000000
	.align		4
        /*001c*/ 	.word	0xfffffffc


//--------------------- .text.extractZSlice       --------------------------
	.section	.text.extractZSlice,"ax",@progbits
	.align	128
        .global         extractZSlice
        .type           extractZSlice,@function
        .size           extractZSlice,(.L_x_1 - extractZSlice)
        .other          extractZSlice,@"STO_CUDA_ENTRY STV_DEFAULT"
extractZSlice:
.text.extractZSlice:
[----:B------:R-:W-:Y:S01]  /*0000*/  LDC R1, c[0x0][0x37c] ;  /* 0x0000df00ff017b82 */ /* 0x000fe20000000800 */
[----:B------:R-:W0:Y:S07]  /*0010*/  S2R R0, SR_TID.X ;  /* 0x0000000000007919 */ /* 0x000e2e0000002100 */
[----:B------:R-:W0:Y:S01]  /*0020*/  S2UR UR4, SR_CTAID.X ;  /* 0x00000000000479c3 */ /* 0x000e220000002500 */
[----:B------:R-:W1:Y:S07]  /*0030*/  LDCU UR6, c[0x0][0x398] ;  /* 0x00007300ff0677ac */ /* 0x000e6e0008000800 */
[----:B------:R-:W0:Y:S02]  /*0040*/  LDC R7, c[0x0][0x360] ;  /* 0x0000d800ff077b82 */ /* 0x000e240000000800 */
[----:B0-----:R-:W-:-:S05]  /*0050*/  IMAD R7, R7, UR4, R0 ;  /* 0x0000000407077c24 */ /* 0x001fca000f8e0200 */
[----:B-1----:R-:W-:-:S13]  /*0060*/  ISETP.GE.AND P0, PT, R7, UR6, PT ;  /* 0x0000000607007c0c */ /* 0x002fda000bf06270 */
[----:B------:R-:W-:Y:S05]  /*0070*/  @P0 EXIT ;  /* 0x000000000000094d */ /* 0x000fea0003800000 */
[----:B------:R-:W0:Y:S01]  /*0080*/  LDC R0, c[0x0][0x394] ;  /* 0x0000e500ff007b82 */ /* 0x000e220000000800 */
[----:B------:R-:W0:Y:S01]  /*0090*/  LDCU UR7, c[0x0][0x39c] ;  /* 0x00007380ff0777ac */ /* 0x000e220008000800 */
[----:B------:R-:W1:Y:S06]  /*00a0*/  LDCU.64 UR4, c[0x0][0x358] ;  /* 0x00006b00ff0477ac */ /* 0x000e6c0008000a00 */
[----:B------:R-:W0:Y:S08]  /*00b0*/  LDC R5, c[0x0][0x3a0] ;  /* 0x0000e800ff057b82 */ /* 0x000e300000000800 */
[----:B------:R-:W2:Y:S01]  /*00c0*/  LDC.64 R2, c[0x0][0x388] ;  /* 0x0000e200ff027b82 */ /* 0x000ea20000000a00 */
[----:B0-----:R-:W-:-:S04]  /*00d0*/  IMAD R0, R0, UR7, R5 ;  /* 0x0000000700007c24 */ /* 0x001fc8000f8e0205 */
[----:B------:R-:W-:-:S04]  /*00e0*/  IMAD R5, R0, UR6, R7 ;  /* 0x0000000600057c24 */ /* 0x000fc8000f8e0207 */
[----:B--2---:R-:W-:Y:S02]  /*00f0*/  IMAD.WIDE R2, R5, 0x4, R2 ;  /* 0x0000000405027825 */ /* 0x004fe400078e0202 */
[----:B------:R-:W0:Y:S04]  /*0100*/  LDC.64 R4, c[0x0][0x380] ;  /* 0x0000e000ff047b82 */ /* 0x000e280000000a00 */
[----:B-1----:R-:W2:Y:S01]  /*0110*/  LDG.E.CONSTANT R3, desc[UR4][R2.64] ;  /* 0x0000000402037981 */ /* 0x002ea2000c1e9900 */
[----:B0-----:R-:W-:-:S05]  /*0120*/  IMAD.WIDE R4, R7, 0x4, R4 ;  /* 0x0000000407047825 */ /* 0x001fca00078e0204 */
[----:B--2---:R-:W-:Y:S01]  /*0130*/  STG.E desc[UR4][R4.64], R3 ;  /* 0x0000000304007986 */ /* 0x004fe2000c101904 */
[----:B------:R-:W-:Y:S05]  /*0140*/  EXIT ;  /* 0x000000000000794d */ /* 0x000fea0003800000 */
.L_x_0:
[----:B------:R-:W-:-:S00]  /*0150*/  BRA `(.L_x_0) ;  /* 0xfffffffc00fc7947 */ /* 0x000fc0000383ffff */
[----:B------:R-:W-:-:S00]  /*0160*/  NOP ;  /* 0x0000000000007918 */ /* 0x000fc00000000000 */
        /* <DEDUP_REMOVED lines=9> */
.L_x_1:


//--------------------- .nv.shared.reserved.0     --------------------------
	.section	.nv.shared.reserved.0,"aw",@nobits
	.weak		__nv_reservedSMEM_offset_0_alias
	.size		__nv_reservedSMEM_offset_0_alias, 0, 64
	.other		__nv_reservedSMEM_offset_0_alias,@"STO_CUDA_RESERVED_SHARED STV_DEFAULT"
__nv_reservedSMEM_offset_0_alias:
	.zero		0
	.zero		64


//--------------------- .nv.constant0.extractZSlice --------------------------
	.section	.nv.constant0.extractZSlice,"a",@progbits
	.sectionflags	@""
	.align	4
.nv.constant0.extractZSlice:
	.zero		932


//--------------------- SYMBOLS --------------------------

	.type		.nv.reservedSmem.offset0,@object
	.size		.nv.reservedSmem.offset0,0x4
